	.headerflags	@"EF_CUDA_TEXMODE_UNIFIED EF_CUDA_64BIT_ADDRESS EF_CUDA_ACCELERATORS EF_CUDA_SM90 EF_CUDA_VIRTUAL_SM(EF_CUDA_SM90)"
	.elftype	@"ET_EXEC"


//--------------------- .nv.info                  --------------------------
	.section	.nv.info,"",@"SHT_CUDA_INFO"
	.align	4


	//----- nvinfo : EIATTR_REGCOUNT
	.align		4
        /*0000*/ 	.byte	0x04, 0x2f
        /*0002*/ 	.short	(.L_3 - .L_2)
	.align		4
.L_2:
        /*0004*/ 	.word	index@(triton_poi_fused__native_batch_norm_legit_no_training_cat_relu_59)
        /*0008*/ 	.word	0x0000001a


	//----- nvinfo : EIATTR_MIN_STACK_SIZE
	.align		4
.L_3:
        /*000c*/ 	.byte	0x04, 0x12
        /*000e*/ 	.short	(.L_5 - .L_4)
	.align		4
.L_4:
        /*0010*/ 	.word	index@(triton_poi_fused__native_batch_norm_legit_no_training_cat_relu_59)
        /*0014*/ 	.word	0x00000000


	//----- nvinfo : EIATTR_FRAME_SIZE
	.align		4
.L_5:
        /*0018*/ 	.byte	0x04, 0x11
        /*001a*/ 	.short	(.L_7 - .L_6)
	.align		4
.L_6:
        /*001c*/ 	.word	index@(triton_poi_fused__native_batch_norm_legit_no_training_cat_relu_59)
        /*0020*/ 	.word	0x00000000


	//----- nvinfo : EIATTR_MIN_STACK_SIZE
	.align		4
.L_7:
        /*0024*/ 	.byte	0x04, 0x12
        /*0026*/ 	.short	(.L_9 - .L_8)
	.align		4
.L_8:
        /*0028*/ 	.word	index@(triton_poi_fused__native_batch_norm_legit_no_training_cat_relu_59)
        /*002c*/ 	.word	0x00000000
.L_9:


//--------------------- .nv.info.triton_poi_fused__native_batch_norm_legit_no_training_cat_relu_59 --------------------------
	.section	.nv.info.triton_poi_fused__native_batch_norm_legit_no_training_cat_relu_59,"",@"SHT_CUDA_INFO"
	.sectionflags	@""
	.align	4


	//----- nvinfo : EIATTR_CUDA_API_VERSION
	.align		4
        /*0000*/ 	.byte	0x04, 0x37
        /*0002*/ 	.short	(.L_11 - .L_10)
.L_10:
        /*0004*/ 	.word	0x0000007c


	//----- nvinfo : EIATTR_KPARAM_INFO
	.align		4
.L_11:
        /*0008*/ 	.byte	0x04, 0x17
        /*000a*/ 	.short	(.L_13 - .L_12)
.L_12:
        /*000c*/ 	.word	0x00000000
        /*0010*/ 	.short	0x0008
        /*0012*/ 	.short	0x0040
        /*0014*/ 	.byte	0x00, 0xf0, 0x11, 0x00


	//----- nvinfo : EIATTR_KPARAM_INFO
	.align		4
.L_13:
        /*0018*/ 	.byte	0x04, 0x17
        /*001a*/ 	.short	(.L_15 - .L_14)
.L_14:
        /*001c*/ 	.word	0x00000000
        /*0020*/ 	.short	0x0007
        /*0022*/ 	.short	0x0038
        /*0024*/ 	.byte	0x00, 0xf4, 0x21, 0x00


	//----- nvinfo : EIATTR_KPARAM_INFO
	.align		4
.L_15:
        /*0028*/ 	.byte	0x04, 0x17
        /*002a*/ 	.short	(.L_17 - .L_16)
.L_16:
        /*002c*/ 	.word	0x00000000
        /*0030*/ 	.short	0x0006
        /*0032*/ 	.short	0x0030
        /*0034*/ 	.byte	0x00, 0xf4, 0x21, 0x00


	//----- nvinfo : EIATTR_KPARAM_INFO
	.align		4
.L_17:
        /*0038*/ 	.byte	0x04, 0x17
        /*003a*/ 	.short	(.L_19 - .L_18)
.L_18:
        /*003c*/ 	.word	0x00000000
        /*0040*/ 	.short	0x0005
        /*0042*/ 	.short	0x0028
        /*0044*/ 	.byte	0x00, 0xf4, 0x21, 0x00


	//----- nvinfo : EIATTR_KPARAM_INFO
	.align		4
.L_19:
        /*0048*/ 	.byte	0x04, 0x17
        /*004a*/ 	.short	(.L_21 - .L_20)
.L_20:
        /*004c*/ 	.word	0x00000000
        /*0050*/ 	.short	0x0004
        /*0052*/ 	.short	0x0020
        /*0054*/ 	.byte	0x00, 0xf4, 0x21, 0x00


	//----- nvinfo : EIATTR_KPARAM_INFO
	.align		4
.L_21:
        /*0058*/ 	.byte	0x04, 0x17
        /*005a*/ 	.short	(.L_23 - .L_22)
.L_22:
        /*005c*/ 	.word	0x00000000
        /*0060*/ 	.short	0x0003
        /*0062*/ 	.short	0x0018
        /*0064*/ 	.byte	0x00, 0xf4, 0x21, 0x00


	//----- nvinfo : EIATTR_KPARAM_INFO
	.align		4
.L_23:
        /*0068*/ 	.byte	0x04, 0x17
        /*006a*/ 	.short	(.L_25 - .L_24)
.L_24:
        /*006c*/ 	.word	0x00000000
        /*0070*/ 	.short	0x0002
        /*0072*/ 	.short	0x0010
        /*0074*/ 	.byte	0x00, 0xf4, 0x21, 0x00


	//----- nvinfo : EIATTR_KPARAM_INFO
	.align		4
.L_25:
        /*0078*/ 	.byte	0x04, 0x17
        /*007a*/ 	.short	(.L_27 - .L_26)
.L_26:
        /*007c*/ 	.word	0x00000000
        /*0080*/ 	.short	0x0001
        /*0082*/ 	.short	0x0008
        /*0084*/ 	.byte	0x00, 0xf4, 0x21, 0x00


	//----- nvinfo : EIATTR_KPARAM_INFO
	.align		4
.L_27:
        /*0088*/ 	.byte	0x04, 0x17
        /*008a*/ 	.short	(.L_29 - .L_28)
.L_28:
        /*008c*/ 	.word	0x00000000
        /*0090*/ 	.short	0x0000
        /*0092*/ 	.short	0x0000
        /*0094*/ 	.byte	0x00, 0xf4, 0x21, 0x00


	//----- nvinfo : EIATTR_SPARSE_MMA_MASK
	.align		4
.L_29:
        /*0098*/ 	.byte	0x03, 0x50
        /*009a*/ 	.short	0x0000


	//----- nvinfo : EIATTR_MAXREG_COUNT
	.align		4
        /*009c*/ 	.byte	0x03, 0x1b
        /*009e*/ 	.short	0x00ff


	//----- nvinfo : EIATTR_EXIT_INSTR_OFFSETS
	.align		4
        /*00a0*/ 	.byte	0x04, 0x1c
        /*00a2*/ 	.short	(.L_31 - .L_30)


	//   ....[0]....
.L_30:
        /*00a4*/ 	.word	0x00000690


	//   ....[1]....
        /*00a8*/ 	.word	0x000006b0


	//----- nvinfo : EIATTR_REQNTID
	.align		4
.L_31:
        /*00ac*/ 	.byte	0x04, 0x10
        /*00ae*/ 	.short	(.L_33 - .L_32)
.L_32:
        /*00b0*/ 	.word	0x00000080
        /*00b4*/ 	.word	0x00000001
        /*00b8*/ 	.word	0x00000001


	//----- nvinfo : EIATTR_CBANK_PARAM_SIZE
	.align		4
.L_33:
        /*00bc*/ 	.byte	0x03, 0x19
        /*00be*/ 	.short	0x0044


	//----- nvinfo : EIATTR_PARAM_CBANK
	.align		4
        /*00c0*/ 	.byte	0x04, 0x0a
        /*00c2*/ 	.short	(.L_35 - .L_34)
	.align		4
.L_34:
        /*00c4*/ 	.word	index@(.nv.constant0.triton_poi_fused__native_batch_norm_legit_no_training_cat_relu_59)
        /*00c8*/ 	.short	0x0210
        /*00ca*/ 	.short	0x0044


	//----- nvinfo : EIATTR_SW_WAR
	.align		4
.L_35:
        /*00cc*/ 	.byte	0x04, 0x36
        /*00ce*/ 	.short	(.L_37 - .L_36)
.L_36:
        /*00d0*/ 	.word	0x00000008
.L_37:


//--------------------- .nv.callgraph             --------------------------
	.section	.nv.callgraph,"",@"SHT_CUDA_CALLGRAPH"
	.align	4
	.sectionentsize	8
	.align		4
        /*0000*/ 	.word	0x00000000
	.align		4
        /*0004*/ 	.word	0xffffffff
	.align		4
        /*0008*/ 	.word	0x00000000
	.align		4
        /*000c*/ 	.word	0xfffffffe
	.align		4
        /*0010*/ 	.word	0x00000000
	.align		4
        /*0014*/ 	.word	0xfffffffd
	.align		4
        /*0018*/ 	.word	0x00000000
	.align		4
        /*001c*/ 	.word	0xfffffffc


//--------------------- .nv.constant4             --------------------------
	.section	.nv.constant4,"a",@progbits
	.align	8
	.align		8
.nv.constant4:
        /*0000*/ 	.dword	_$_str
	.align		8
        /*0008*/ 	.dword	_$_str_$_2


//--------------------- .text.triton_poi_fused__native_batch_norm_legit_no_training_cat_relu_59 --------------------------
	.section	.text.triton_poi_fused__native_batch_norm_legit_no_training_cat_relu_59,"ax",@progbits
	.align	128
        .global         triton_poi_fused__native_batch_norm_legit_no_training_cat_relu_59
        .type           triton_poi_fused__native_batch_norm_legit_no_training_cat_relu_59,@function
        .size           triton_poi_fused__native_batch_norm_legit_no_training_cat_relu_59,(.L_x_1 - triton_poi_fused__native_batch_norm_legit_no_training_cat_relu_59)
        .other          triton_poi_fused__native_batch_norm_legit_no_training_cat_relu_59,@"STO_CUDA_ENTRY STV_DEFAULT"
triton_poi_fused__native_batch_norm_legit_no_training_cat_relu_59:
.text.triton_poi_fused__native_batch_norm_legit_no_training_cat_relu_59:
[----:B------:R-:W0:Y:S01]  /*0000*/  LDC R1, c[0x0][0x28] ;  /* 0x00000a00ff017b82 */ /* 0x000e220000000800 */
[----:B------:R-:W1:Y:S07]  /*0010*/  S2R R0, SR_TID.X ;  /* 0x0000000000007919 */ /* 0x000e6e0000002100 */
[----:B------:R-:W2:Y:S01]  /*0020*/  LDC.64 R6, c[0x0][0x228] ;  /* 0x00008a00ff067b82 */ /* 0x000ea20000000a00 */
[----:B------:R-:W-:Y:S01]  /*0030*/  IMAD.MOV.U32 R4, RZ, RZ, RZ ;  /* 0x000000ffff047224 */ /* 0x000fe200078e00ff */
[----:B------:R-:W-:Y:S01]  /*0040*/  ULDC.64 UR4, c[0x0][0x208] ;  /* 0x0000820000047ab9 */ /* 0x000fe20000000a00 */
[----:B------:R-:W3:Y:S01]  /*0050*/  S2R R3, SR_CTAID.X ;  /* 0x0000000000037919 */ /* 0x000ee20000002500 */
[----:B------:R-:W-:Y:S01]  /*0060*/  IMAD.MOV.U32 R8, RZ, RZ, RZ ;  /* 0x000000ffff087224 */ /* 0x000fe200078e00ff */
[----:B------:R-:W-:-:S03]  /*0070*/  ULDC.64 UR6, c[0x0][0x218] ;  /* 0x0000860000067ab9 */ /* 0x000fc60000000a00 */
[----:B------:R-:W4:Y:S01]  /*0080*/  LDC.64 R16, c[0x0][0x220] ;  /* 0x00008800ff107b82 */ /* 0x000f220000000a00 */
[----:B-1----:R-:W-:-:S05]  /*0090*/  IMAD.SHL.U32 R0, R0, 0x2, RZ ;  /* 0x0000000200007824 */ /* 0x002fca00078e00ff */
[----:B------:R-:W-:-:S05]  /*00a0*/  LOP3.LUT R0, R0, 0xfe, RZ, 0xc0, !PT ;  /* 0x000000fe00007812 */ /* 0x000fca00078ec0ff */
[----:B---3--:R-:W-:-:S05]  /*00b0*/  IMAD R3, R3, 0x100, R0 ;  /* 0x0000010003037824 */ /* 0x008fca00078e0200 */
[----:B------:R-:W-:Y:S02]  /*00c0*/  SHF.R.S32.HI R2, RZ, 0x1f, R3 ;  /* 0x0000001fff027819 */ /* 0x000fe40000011403 */
[----:B------:R-:W-:Y:S02]  /*00d0*/  ISETP.GE.AND P0, PT, R3, 0x1250, PT ;  /* 0x000012500300780c */ /* 0x000fe40003f06270 */
[----:B------:R-:W-:-:S04]  /*00e0*/  LEA.HI R9, R2, R3, RZ, 0x2 ;  /* 0x0000000302097211 */ /* 0x000fc800078f10ff */
[----:B------:R-:W-:-:S05]  /*00f0*/  SHF.R.S32.HI R5, RZ, 0x2, R9 ;  /* 0x00000002ff057819 */ /* 0x000fca0000011409 */
[----:B------:R-:W-:-:S05]  /*0100*/  IMAD.HI R0, R5, -0x2053e08b, R4 ;  /* 0xdfac1f7505007827 */ /* 0x000fca00078e0204 */
[----:B------:R-:W-:-:S04]  /*0110*/  SHF.R.U32.HI R11, RZ, 0x1f, R0 ;  /* 0x0000001fff0b7819 */ /* 0x000fc80000011600 */
[----:B------:R-:W-:Y:S01]  /*0120*/  LEA.HI.SX32 R11, R0, R11, 0x18 ;  /* 0x0000000b000b7211 */ /* 0x000fe200078fc2ff */
[----:B------:R-:W-:-:S04]  /*0130*/  IMAD.MOV.U32 R0, RZ, RZ, RZ ;  /* 0x000000ffff007224 */ /* 0x000fc800078e00ff */
[----:B------:R-:W-:-:S04]  /*0140*/  IMAD R15, R11, -0x125, R5 ;  /* 0xfffffedb0b0f7824 */ /* 0x000fc800078e0205 */
[----:B--2---:R-:W-:-:S05]  /*0150*/  IMAD.WIDE R6, R15, 0x4, R6 ;  /* 0x000000040f067825 */ /* 0x004fca00078e0206 */
[----:B------:R-:W2:Y:S01]  /*0160*/  @!P0 LDG.E.EL R0, desc[UR4][R6.64] ;  /* 0x0000000406008981 */ /* 0x000ea2000c2e1900 */
[----:B------:R-:W-:-:S03]  /*0170*/  HFMA2.MMA R2, -RZ, RZ, 0, 0 ;  /* 0x00000000ff027435 */ /* 0x000fc600000001ff */
[----:B------:R1:W3:Y:S07]  /*0180*/  @!P0 LDG.E.EL R8, desc[UR4][R6.64] ;  /* 0x0000000406088981 */ /* 0x0002ee000c2e1900 */
[----:B------:R-:W-:Y:S01]  /*0190*/  IMAD.HI R2, R3, -0x2053e08b, R2 ;  /* 0xdfac1f7503027827 */ /* 0x000fe200078e0202 */
[----:B------:R-:W-:-:S04]  /*01a0*/  LOP3.LUT R9, R9, 0xfffffffc, RZ, 0xc0, !PT ;  /* 0xfffffffc09097812 */ /* 0x000fc800078ec0ff */
[----:B------:R-:W-:-:S04]  /*01b0*/  SHF.R.U32.HI R5, RZ, 0x1f, R2 ;  /* 0x0000001fff057819 */ /* 0x000fc80000011602 */
[----:B------:R-:W-:Y:S01]  /*01c0*/  LEA.HI.SX32 R2, R2, R5, 0x16 ;  /* 0x0000000502027211 */ /* 0x000fe200078fb2ff */
[----:B------:R-:W-:Y:S01]  /*01d0*/  IMAD.IADD R9, R3, 0x1, -R9 ;  /* 0x0000000103097824 */ /* 0x000fe200078e0a09 */
[----:B------:R-:W5:Y:S01]  /*01e0*/  LDC.64 R4, c[0x0][0x210] ;  /* 0x00008400ff047b82 */ /* 0x000f620000000a00 */
[----:B------:R-:W-:Y:S02]  /*01f0*/  IMAD.SHL.U32 R10, R15, 0x4, RZ ;  /* 0x000000040f0a7824 */ /* 0x000fe400078e00ff */
[----:B------:R-:W-:Y:S01]  /*0200*/  IMAD R11, R2, 0x30, RZ ;  /* 0x00000030020b7824 */ /* 0x000fe200078e02ff */
[----:B------:R-:W-:-:S04]  /*0210*/  SHF.R.S32.HI R12, RZ, 0x1f, R9 ;  /* 0x0000001fff0c7819 */ /* 0x000fc80000011409 */
[--C-:B------:R-:W-:Y:S02]  /*0220*/  IADD3 R9, P1, P2, R10, R9, R11.reuse ;  /* 0x000000090a097210 */ /* 0x100fe40007a3e00b */
[----:B------:R-:W-:Y:S02]  /*0230*/  SHF.R.S32.HI R11, RZ, 0x1f, R11 ;  /* 0x0000001fff0b7819 */ /* 0x000fe4000001140b */
[----:B------:R-:W-:Y:S01]  /*0240*/  SHF.R.S32.HI R10, RZ, 0x1f, R10 ;  /* 0x0000001fff0a7819 */ /* 0x000fe2000001140a */
[----:B-1----:R-:W-:-:S03]  /*0250*/  IMAD R7, R2, -0x494, R3 ;  /* 0xfffffb6c02077824 */ /* 0x002fc600078e0203 */
[----:B------:R-:W-:Y:S02]  /*0260*/  IADD3.X R6, R10, R12, R11, P1, P2 ;  /* 0x0000000c0a067210 */ /* 0x000fe40000fe440b */
[----:B------:R-:W1:Y:S01]  /*0270*/  LDC.64 R12, c[0x0][0x230] ;  /* 0x00008c00ff0c7b82 */ /* 0x000e620000000a00 */
[C---:B------:R-:W-:Y:S01]  /*0280*/  ISETP.GE.AND P2, PT, R15.reuse, 0x119, PT ;  /* 0x000001190f00780c */ /* 0x040fe20003f46270 */
[----:B------:R-:W-:Y:S01]  /*0290*/  IMAD R7, R2, 0x464, R7 ;  /* 0x0000046402077824 */ /* 0x000fe200078e0207 */
[----:B------:R-:W-:-:S05]  /*02a0*/  ISETP.GT.AND P1, PT, R15, 0x118, !P0 ;  /* 0x000001180f00780c */ /* 0x000fca0004724270 */
[----:B------:R-:W1:Y:S01]  /*02b0*/  LDC.64 R10, c[0x0][0x238] ;  /* 0x00008e00ff0a7b82 */ /* 0x000e620000000a00 */
[----:B------:R-:W-:Y:S02]  /*02c0*/  ISETP.LT.AND P4, PT, R3, 0x1250, !P2 ;  /* 0x000012500300780c */ /* 0x000fe40005781270 */
[----:B------:R-:W-:Y:S01]  /*02d0*/  LEA R18, P3, R9, UR6, 0x2 ;  /* 0x0000000609127c11 */ /* 0x000fe2000f8610ff */
[----:B-----5:R-:W-:Y:S01]  /*02e0*/  IMAD.WIDE R22, R7, 0x4, R4 ;  /* 0x0000000407167825 */ /* 0x020fe200078e0204 */
[----:B------:R-:W-:Y:S02]  /*02f0*/  CS2R R4, SRZ ;  /* 0x0000000000047805 */ /* 0x000fe4000001ff00 */
[----:B------:R-:W-:Y:S02]  /*0300*/  LEA.HI.X R19, R9, UR7, R6, 0x2, P3 ;  /* 0x0000000709137c11 */ /* 0x000fe400098f1406 */
[----:B------:R-:W-:Y:S01]  /*0310*/  CS2R R6, SRZ ;  /* 0x0000000000067805 */ /* 0x000fe2000001ff00 */
[----:B------:R-:W-:Y:S01]  /*0320*/  IMAD.MOV.U32 R9, RZ, RZ, RZ ;  /* 0x000000ffff097224 */ /* 0x000fe200078e00ff */
[----:B------:R-:W-:Y:S01]  /*0330*/  MOV R2, RZ ;  /* 0x000000ff00027202 */ /* 0x000fe20000000f00 */
[C---:B----4-:R-:W-:Y:S01]  /*0340*/  IMAD.WIDE R16, R15.reuse, 0x4, R16 ;  /* 0x000000040f107825 */ /* 0x050fe200078e0210 */
[----:B------:R-:W4:Y:S04]  /*0350*/  @P1 LDG.E.64 R4, desc[UR4][R18.64+-0x1190] ;  /* 0xffee700412041981 */ /* 0x000f28000c1e1b00 */
[----:B------:R5:W4:Y:S01]  /*0360*/  @P4 LDG.E.64 R6, desc[UR4][R22.64] ;  /* 0x0000000416064981 */ /* 0x000b22000c1e1b00 */
[----:B-1----:R-:W-:-:S03]  /*0370*/  IMAD.WIDE R12, R15, 0x4, R12 ;  /* 0x000000040f0c7825 */ /* 0x002fc600078e020c */
[----:B------:R-:W4:Y:S04]  /*0380*/  @!P0 LDG.E.EL R9, desc[UR4][R16.64] ;  /* 0x0000000410098981 */ /* 0x000f28000c2e1900 */
[----:B------:R1:W4:Y:S01]  /*0390*/  @!P0 LDG.E.EL R2, desc[UR4][R16.64] ;  /* 0x0000000410028981 */ /* 0x000322000c2e1900 */
[----:B0-----:R-:W-:Y:S01]  /*03a0*/  IMAD.WIDE R20, R15, 0x4, R10 ;  /* 0x000000040f147825 */ /* 0x001fe200078e020a */
[----:B------:R-:W-:Y:S02]  /*03b0*/  CS2R R14, SRZ ;  /* 0x00000000000e7805 */ /* 0x000fe4000001ff00 */
[----:B------:R-:W-:-:S04]  /*03c0*/  CS2R R10, SRZ ;  /* 0x00000000000a7805 */ /* 0x000fc8000001ff00 */
[----:B------:R-:W4:Y:S01]  /*03d0*/  @!P0 LDG.E.EL R14, desc[UR4][R12.64] ;  /* 0x000000040c0e8981 */ /* 0x000f22000c2e1900 */
[----:B-----5:R-:W-:Y:S01]  /*03e0*/  IMAD.MOV.U32 R22, RZ, RZ, 0x3e800000 ;  /* 0x3e800000ff167424 */ /* 0x020fe200078e00ff */
[----:B-1----:R-:W0:Y:S02]  /*03f0*/  LDC.64 R16, c[0x0][0x240] ;  /* 0x00009000ff107b82 */ /* 0x002e240000000a00 */
[----:B------:R1:W5:Y:S04]  /*0400*/  @!P0 LDG.E.EL R15, desc[UR4][R12.64] ;  /* 0x000000040c0f8981 */ /* 0x000368000c2e1900 */
[----:B------:R-:W5:Y:S04]  /*0410*/  @!P0 LDG.E.EL R11, desc[UR4][R20.64] ;  /* 0x00000004140b8981 */ /* 0x000f68000c2e1900 */
[----:B------:R-:W5:Y:S01]  /*0420*/  @!P0 LDG.E.EL R10, desc[UR4][R20.64] ;  /* 0x00000004140a8981 */ /* 0x000f62000c2e1900 */
[----:B-1----:R-:W1:Y:S01]  /*0430*/  LDC.64 R12, c[0x0][0x248] ;  /* 0x00009200ff0c7b82 */ /* 0x002e620000000a00 */
[----:B0-----:R-:W-:-:S04]  /*0440*/  IMAD.WIDE R16, R3, 0x4, R16 ;  /* 0x0000000403107825 */ /* 0x001fc800078e0210 */
[----:B-1----:R-:W-:-:S04]  /*0450*/  IMAD.WIDE R12, R3, 0x4, R12 ;  /* 0x00000004030c7825 */ /* 0x002fc800078e020c */
[----:B--2---:R-:W-:-:S04]  /*0460*/  FADD R0, R0, 9.9999997473787516356e-06 ;  /* 0x3727c5ac00007421 */ /* 0x004fc80000000000 */
[----:B------:R-:W0:Y:S01]  /*0470*/  MUFU.SQRT R18, R0 ;  /* 0x0000000000127308 */ /* 0x000e220000002000 */
[----:B---3--:R-:W-:-:S07]  /*0480*/  FADD R8, R8, 9.9999997473787516356e-06 ;  /* 0x3727c5ac08087421 */ /* 0x008fce0000000000 */
[----:B------:R-:W1:Y:S01]  /*0490*/  MUFU.SQRT R19, R8 ;  /* 0x0000000800137308 */ /* 0x000e620000002000 */
[C---:B0-----:R-:W-:Y:S02]  /*04a0*/  FSETP.GT.AND P6, PT, R18.reuse, 8.50705917302346158658e+37, PT ;  /* 0x7e8000001200780b */ /* 0x041fe40003fc4000 */
[----:B------:R-:W-:Y:S02]  /*04b0*/  FSETP.GEU.AND P3, PT, R18, 1.175494350822287508e-38, PT ;  /* 0x008000001200780b */ /* 0x000fe40003f6e000 */
[----:B------:R-:W-:Y:S02]  /*04c0*/  FSEL R23, R22, 1, P6 ;  /* 0x3f80000016177808 */ /* 0x000fe40003000000 */
[----:B-1----:R-:W-:-:S07]  /*04d0*/  FSETP.GT.AND P5, PT, R19, 8.50705917302346158658e+37, PT ;  /* 0x7e8000001300780b */ /* 0x002fce0003fa4000 */
[----:B------:R-:W-:Y:S01]  /*04e0*/  @P6 FMUL R18, R18, 0.25 ;  /* 0x3e80000012126820 */ /* 0x000fe20000400000 */
[----:B------:R-:W-:-:S03]  /*04f0*/  FSETP.GEU.AND P6, PT, R19, 1.175494350822287508e-38, PT ;  /* 0x008000001300780b */ /* 0x000fc60003fce000 */
[----:B------:R-:W-:Y:S02]  /*0500*/  @!P3 FMUL R18, R18, 16777216 ;  /* 0x4b8000001212b820 */ /* 0x000fe40000400000 */
[----:B------:R-:W-:-:S08]  /*0510*/  @P5 FMUL R19, R19, 0.25 ;  /* 0x3e80000013135820 */ /* 0x000fd00000400000 */
[----:B------:R-:W-:Y:S01]  /*0520*/  @!P6 FMUL R19, R19, 16777216 ;  /* 0x4b8000001313e820 */ /* 0x000fe20000400000 */
[----:B------:R-:W0:Y:S01]  /*0530*/  MUFU.RCP R18, R18 ;  /* 0x0000001200127308 */ /* 0x000e220000001000 */
[----:B------:R-:W-:-:S07]  /*0540*/  FSEL R0, R22, 1, P5 ;  /* 0x3f80000016007808 */ /* 0x000fce0002800000 */
[----:B------:R-:W1:Y:S01]  /*0550*/  MUFU.RCP R19, R19 ;  /* 0x0000001300137308 */ /* 0x000e620000001000 */
[----:B------:R-:W-:Y:S01]  /*0560*/  @!P3 FMUL R23, R23, 16777216 ;  /* 0x4b8000001717b820 */ /* 0x000fe20000400000 */
[----:B------:R-:W-:Y:S01]  /*0570*/  @!P6 FMUL R0, R0, 16777216 ;  /* 0x4b8000000000e820 */ /* 0x000fe20000400000 */
[----:B----4-:R-:W-:Y:S02]  /*0580*/  SEL R6, R6, RZ, P4 ;  /* 0x000000ff06067207 */ /* 0x010fe40002000000 */
[----:B------:R-:W-:Y:S02]  /*0590*/  SEL R7, R7, RZ, P4 ;  /* 0x000000ff07077207 */ /* 0x000fe40002000000 */
[----:B------:R-:W-:Y:S02]  /*05a0*/  @P2 SEL R6, R4, RZ, P1 ;  /* 0x000000ff04062207 */ /* 0x000fe40000800000 */
[----:B------:R-:W-:Y:S01]  /*05b0*/  @P2 SEL R7, R5, RZ, P1 ;  /* 0x000000ff05072207 */ /* 0x000fe20000800000 */
[----:B0-----:R-:W-:Y:S01]  /*05c0*/  FMUL R18, R18, R23 ;  /* 0x0000001712127220 */ /* 0x001fe20000400000 */
[----:B-1----:R-:W-:Y:S01]  /*05d0*/  FMUL R19, R19, R0 ;  /* 0x0000000013137220 */ /* 0x002fe20000400000 */
[----:B------:R-:W-:-:S02]  /*05e0*/  FADD R9, R6, -R9 ;  /* 0x8000000906097221 */ /* 0x000fc40000000000 */
[----:B------:R-:W-:Y:S02]  /*05f0*/  FADD R2, R7, -R2 ;  /* 0x8000000207027221 */ /* 0x000fe40000000000 */
[----:B------:R-:W-:Y:S02]  /*0600*/  FMUL R18, R9, R18 ;  /* 0x0000001209127220 */ /* 0x000fe40000400000 */
[----:B------:R-:W-:Y:S01]  /*0610*/  FMUL R19, R2, R19 ;  /* 0x0000001302137220 */ /* 0x000fe20000400000 */
[----:B------:R0:W-:Y:S01]  /*0620*/  @!P0 STG.E.64 desc[UR4][R16.64], R6 ;  /* 0x0000000610008986 */ /* 0x0001e2000c101b04 */
[----:B-----5:R-:W-:Y:S02]  /*0630*/  FFMA R11, R18, R14, R11 ;  /* 0x0000000e120b7223 */ /* 0x020fe4000000000b */
[----:B------:R-:W-:-:S03]  /*0640*/  FFMA R10, R19, R15, R10 ;  /* 0x0000000f130a7223 */ /* 0x000fc6000000000a */
[C---:B------:R-:W-:Y:S02]  /*0650*/  FSETP.GEU.AND P1, PT, R11.reuse, RZ, PT ;  /* 0x000000ff0b00720b */ /* 0x040fe40003f2e000 */
[C---:B------:R-:W-:Y:S02]  /*0660*/  FSETP.GEU.AND P2, PT, R10.reuse, RZ, PT ;  /* 0x000000ff0a00720b */ /* 0x040fe40003f4e000 */
[----:B------:R-:W-:Y:S02]  /*0670*/  FSEL R2, R11, RZ, P1 ;  /* 0x000000ff0b027208 */ /* 0x000fe40000800000 */
[----:B------:R-:W-:Y:S01]  /*0680*/  FSEL R3, R10, RZ, P2 ;  /* 0x000000ff0a037208 */ /* 0x000fe20001000000 */
[----:B0-----:R-:W-:Y:S08]  /*0690*/  @P0 EXIT ;  /* 0x000000000000094d */ /* 0x001ff00003800000 */
[----:B------:R-:W-:Y:S01]  /*06a0*/  STG.E.64 desc[UR4][R12.64], R2 ;  /* 0x000000020c007986 */ /* 0x000fe2000c101b04 */
[----:B------:R-:W-:Y:S05]  /*06b0*/  EXIT ;  /* 0x000000000000794d */ /* 0x000fea0003800000 */
.L_x_0:
[----:B------:R-:W-:-:S00]  /*06c0*/  BRA `(.L_x_0) ;  /* 0xfffffffc00fc7947 */ /* 0x000fc0000383ffff */
[----:B------:R-:W-:-:S00]  /*06d0*/  NOP ;  /* 0x0000000000007918 */ /* 0x000fc00000000000 */
        /* <DEDUP_REMOVED lines=10> */
.L_x_1:


//--------------------- .nv.global.init           --------------------------
	.section	.nv.global.init,"aw",@progbits
.nv.global.init:
	.type		_$_str,@object
	.size		_$_str,(_$_str_$_2 - _$_str)
_$_str:
        /*0000*/ 	.byte	0x5f, 0x5f, 0x43, 0x55, 0x44, 0x41, 0x5f, 0x46, 0x54, 0x5a, 0x00
	.type		_$_str_$_2,@object
	.size		_$_str_$_2,(.L_1 - _$_str_$_2)
_$_str_$_2:
        /*000b*/ 	.byte	0x5f, 0x5f, 0x43, 0x55, 0x44, 0x41, 0x5f, 0x50, 0x52, 0x45, 0x43, 0x5f, 0x53, 0x51, 0x52, 0x54
        /*001b*/ 	.byte	0x00
.L_1:


//--------------------- .nv.constant0.triton_poi_fused__native_batch_norm_legit_no_training_cat_relu_59 --------------------------
	.section	.nv.constant0.triton_poi_fused__native_batch_norm_legit_no_training_cat_relu_59,"a",@progbits
	.sectionflags	@""
	.align	4
.nv.constant0.triton_poi_fused__native_batch_norm_legit_no_training_cat_relu_59:
	.zero		596
